//
// Generated by NVIDIA NVVM Compiler
//
// Compiler Build ID: CL-36424714
// Cuda compilation tools, release 13.0, V13.0.88
// Based on NVVM 20.0.0
//

.version 9.0
.target sm_100
.address_size 64

	// .globl	_Z3atbPKdS0_Pdiii

.visible .entry _Z3atbPKdS0_Pdiii(
	.param .u64 .ptr .align 1 _Z3atbPKdS0_Pdiii_param_0,
	.param .u64 .ptr .align 1 _Z3atbPKdS0_Pdiii_param_1,
	.param .u64 .ptr .align 1 _Z3atbPKdS0_Pdiii_param_2,
	.param .u32 _Z3atbPKdS0_Pdiii_param_3,
	.param .u32 _Z3atbPKdS0_Pdiii_param_4,
	.param .u32 _Z3atbPKdS0_Pdiii_param_5
)
{
	.reg .pred 	%p<10>;
	.reg .b32 	%r<47>;
	.reg .b64 	%rd<50>;
	.reg .b64 	%fd<60>;

	ld.param.u64 	%rd4, [_Z3atbPKdS0_Pdiii_param_0];
	ld.param.u64 	%rd5, [_Z3atbPKdS0_Pdiii_param_1];
	ld.param.u32 	%r19, [_Z3atbPKdS0_Pdiii_param_3];
	ld.param.u32 	%r20, [_Z3atbPKdS0_Pdiii_param_4];
	ld.param.u32 	%r21, [_Z3atbPKdS0_Pdiii_param_5];
	cvta.to.global.u64 	%rd1, %rd5;
	cvta.to.global.u64 	%rd2, %rd4;
	mov.u32 	%r22, %ctaid.y;
	mov.u32 	%r23, %ntid.y;
	mov.u32 	%r24, %tid.y;
	mad.lo.s32 	%r1, %r22, %r23, %r24;
	mov.u32 	%r25, %ctaid.x;
	mov.u32 	%r26, %ntid.x;
	mov.u32 	%r27, %tid.x;
	mad.lo.s32 	%r2, %r25, %r26, %r27;
	setp.ge.s32 	%p1, %r1, %r19;
	setp.ge.s32 	%p2, %r2, %r20;
	or.pred  	%p3, %p1, %p2;
	@%p3 bra 	$L__BB0_11;
	setp.lt.s32 	%p4, %r21, 1;
	mov.f64 	%fd59, 0d0000000000000000;
	@%p4 bra 	$L__BB0_10;
	add.s32 	%r3, %r21, -1;
	shr.u32 	%r29, %r3, 1;
	add.s32 	%r4, %r29, 1;
	setp.lt.u32 	%p5, %r21, 7;
	mov.f64 	%fd59, 0d0000000000000000;
	mov.b32 	%r45, 0;
	@%p5 bra 	$L__BB0_5;
	shl.b32 	%r5, %r20, 3;
	shl.b32 	%r6, %r19, 3;
	and.b32  	%r31, %r4, 2147483644;
	neg.s32 	%r41, %r31;
	mov.f64 	%fd59, 0d0000000000000000;
	mov.b32 	%r45, 0;
	mul.wide.s32 	%rd10, %r19, 8;
	mul.wide.s32 	%rd12, %r20, 8;
	mov.u32 	%r42, %r1;
	mov.u32 	%r43, %r2;
$L__BB0_4:
	.pragma "nounroll";
	mul.wide.s32 	%rd6, %r42, 8;
	add.s64 	%rd7, %rd2, %rd6;
	ld.global.f64 	%fd14, [%rd7];
	mul.wide.s32 	%rd8, %r43, 8;
	add.s64 	%rd9, %rd1, %rd8;
	ld.global.f64 	%fd15, [%rd9];
	fma.rn.f64 	%fd16, %fd14, %fd15, %fd59;
	add.s64 	%rd11, %rd7, %rd10;
	ld.global.f64 	%fd17, [%rd11];
	add.s64 	%rd13, %rd9, %rd12;
	ld.global.f64 	%fd18, [%rd13];
	fma.rn.f64 	%fd19, %fd17, %fd18, %fd16;
	add.s64 	%rd14, %rd11, %rd10;
	ld.global.f64 	%fd20, [%rd14];
	add.s64 	%rd15, %rd13, %rd12;
	ld.global.f64 	%fd21, [%rd15];
	fma.rn.f64 	%fd22, %fd20, %fd21, %fd19;
	add.s64 	%rd16, %rd14, %rd10;
	ld.global.f64 	%fd23, [%rd16];
	add.s64 	%rd17, %rd15, %rd12;
	ld.global.f64 	%fd24, [%rd17];
	fma.rn.f64 	%fd25, %fd23, %fd24, %fd22;
	add.s64 	%rd18, %rd16, %rd10;
	ld.global.f64 	%fd26, [%rd18];
	add.s64 	%rd19, %rd17, %rd12;
	ld.global.f64 	%fd27, [%rd19];
	fma.rn.f64 	%fd28, %fd26, %fd27, %fd25;
	add.s64 	%rd20, %rd18, %rd10;
	ld.global.f64 	%fd29, [%rd20];
	add.s64 	%rd21, %rd19, %rd12;
	ld.global.f64 	%fd30, [%rd21];
	fma.rn.f64 	%fd31, %fd29, %fd30, %fd28;
	add.s64 	%rd22, %rd20, %rd10;
	ld.global.f64 	%fd32, [%rd22];
	add.s64 	%rd23, %rd21, %rd12;
	ld.global.f64 	%fd33, [%rd23];
	fma.rn.f64 	%fd34, %fd32, %fd33, %fd31;
	add.s64 	%rd24, %rd22, %rd10;
	ld.global.f64 	%fd35, [%rd24];
	add.s64 	%rd25, %rd23, %rd12;
	ld.global.f64 	%fd36, [%rd25];
	fma.rn.f64 	%fd59, %fd35, %fd36, %fd34;
	add.s32 	%r45, %r45, 8;
	add.s32 	%r43, %r43, %r5;
	add.s32 	%r42, %r42, %r6;
	add.s32 	%r41, %r41, 4;
	setp.ne.s32 	%p6, %r41, 0;
	@%p6 bra 	$L__BB0_4;
$L__BB0_5:
	and.b32  	%r32, %r4, 3;
	setp.eq.s32 	%p7, %r32, 0;
	@%p7 bra 	$L__BB0_10;
	setp.eq.s32 	%p8, %r32, 1;
	@%p8 bra 	$L__BB0_8;
	mad.lo.s32 	%r35, %r45, %r19, %r1;
	mul.wide.s32 	%rd26, %r35, 8;
	add.s64 	%rd27, %rd2, %rd26;
	ld.global.f64 	%fd38, [%rd27];
	mad.lo.s32 	%r36, %r45, %r20, %r2;
	mul.wide.s32 	%rd28, %r36, 8;
	add.s64 	%rd29, %rd1, %rd28;
	ld.global.f64 	%fd39, [%rd29];
	fma.rn.f64 	%fd40, %fd38, %fd39, %fd59;
	mul.wide.s32 	%rd30, %r19, 8;
	add.s64 	%rd31, %rd27, %rd30;
	ld.global.f64 	%fd41, [%rd31];
	mul.wide.s32 	%rd32, %r20, 8;
	add.s64 	%rd33, %rd29, %rd32;
	ld.global.f64 	%fd42, [%rd33];
	fma.rn.f64 	%fd43, %fd41, %fd42, %fd40;
	add.s64 	%rd34, %rd31, %rd30;
	ld.global.f64 	%fd44, [%rd34];
	add.s64 	%rd35, %rd33, %rd32;
	ld.global.f64 	%fd45, [%rd35];
	fma.rn.f64 	%fd46, %fd44, %fd45, %fd43;
	add.s64 	%rd36, %rd34, %rd30;
	ld.global.f64 	%fd47, [%rd36];
	add.s64 	%rd37, %rd35, %rd32;
	ld.global.f64 	%fd48, [%rd37];
	fma.rn.f64 	%fd59, %fd47, %fd48, %fd46;
	add.s32 	%r45, %r45, 4;
$L__BB0_8:
	and.b32  	%r37, %r3, 2;
	setp.ne.s32 	%p9, %r37, 0;
	@%p9 bra 	$L__BB0_10;
	mad.lo.s32 	%r38, %r45, %r19, %r1;
	mul.wide.s32 	%rd38, %r38, 8;
	add.s64 	%rd39, %rd2, %rd38;
	ld.global.f64 	%fd49, [%rd39];
	mad.lo.s32 	%r39, %r45, %r20, %r2;
	mul.wide.s32 	%rd40, %r39, 8;
	add.s64 	%rd41, %rd1, %rd40;
	ld.global.f64 	%fd50, [%rd41];
	fma.rn.f64 	%fd51, %fd49, %fd50, %fd59;
	mul.wide.s32 	%rd42, %r19, 8;
	add.s64 	%rd43, %rd39, %rd42;
	ld.global.f64 	%fd52, [%rd43];
	mul.wide.s32 	%rd44, %r20, 8;
	add.s64 	%rd45, %rd41, %rd44;
	ld.global.f64 	%fd53, [%rd45];
	fma.rn.f64 	%fd59, %fd52, %fd53, %fd51;
$L__BB0_10:
	ld.param.u64 	%rd49, [_Z3atbPKdS0_Pdiii_param_2];
	mad.lo.s32 	%r40, %r20, %r1, %r2;
	cvta.to.global.u64 	%rd46, %rd49;
	mul.wide.s32 	%rd47, %r40, 8;
	add.s64 	%rd48, %rd46, %rd47;
	st.global.f64 	[%rd48], %fd59;
$L__BB0_11:
	ret;

}


// ===== COMPILED SASS (sm_100) =====

	.target	sm_100

	.elftype	@"ET_EXEC"


//--------------------- .note.nv.tkinfo           --------------------------
	.section	.note.nv.tkinfo,"",@"SHT_NOTE"
	.sectionflags	@"SHF_NOTE_NV_TKINFO"
	.tkinfo
        /*0018*/ 	.word	0x00000002
        /*0030*/ 	.string	""
        /*0030*/ 	.string	"ptxas"
        /*0030*/ 	.string	"Cuda compilation tools, release 13.0, V13.0.88"
        /*0030*/ 	.string	"Build cuda_13.0.r13.0/compiler.36424714_0"
        /*0030*/ 	.string	"-arch sm_100 -m 64 "



//--------------------- .note.nv.cuinfo           --------------------------
	.section	.note.nv.cuinfo,"",@"SHT_NOTE"
	.sectionflags	@"SHF_NOTE_NV_CUINFO"
        /*0018*/ 	.short	0x0002
        /*001a*/ 	.short	0x0064
        /*001c*/ 	.short	0x0082
	.zero		2


//--------------------- .nv.info                  --------------------------
	.section	.nv.info,"",@"SHT_CUDA_INFO"
	.align	4


	//----- nvinfo : EIATTR_REGCOUNT
	.align		4
        /*0000*/ 	.byte	0x04, 0x2f
        /*0002*/ 	.short	(.L_1 - .L_0)
	.align		4
.L_0:
        /*0004*/ 	.word	index@(_Z3atbPKdS0_Pdiii)
        /*0008*/ 	.word	0x00000020


	//----- nvinfo : EIATTR_FRAME_SIZE
	.align		4
.L_1:
        /*000c*/ 	.byte	0x04, 0x11
        /*000e*/ 	.short	(.L_3 - .L_2)
	.align		4
.L_2:
        /*0010*/ 	.word	index@(_Z3atbPKdS0_Pdiii)
        /*0014*/ 	.word	0x00000000


	//----- nvinfo : EIATTR_MIN_STACK_SIZE
	.align		4
.L_3:
        /*0018*/ 	.byte	0x04, 0x12
        /*001a*/ 	.short	(.L_5 - .L_4)
	.align		4
.L_4:
        /*001c*/ 	.word	index@(_Z3atbPKdS0_Pdiii)
        /*0020*/ 	.word	0x00000000
.L_5:


//--------------------- .nv.compat                --------------------------
	.section	.nv.compat,"",@"SHT_CUDA_COMPAT_INFO"
	.align	4
        /*0000*/ 	.byte	0x02, 0x09, 0x00, 0x00, 0x02, 0x02, 0x01, 0x00, 0x02, 0x05, 0x05, 0x00, 0x03, 0x07, 0x01, 0x01
        /*0010*/ 	.byte	0x02, 0x03, 0x00, 0x00, 0x02, 0x06, 0x01, 0x00, 0x04, 0x0b, 0x08, 0x00, 0x01, 0x00, 0x00, 0x00
        /*0020*/ 	.byte	0x00, 0x00, 0x00, 0x00


//--------------------- .nv.info._Z3atbPKdS0_Pdiii --------------------------
	.section	.nv.info._Z3atbPKdS0_Pdiii,"",@"SHT_CUDA_INFO"
	.sectionflags	@""
	.align	4


	//----- nvinfo : EIATTR_CUDA_API_VERSION
	.align		4
        /*0000*/ 	.byte	0x04, 0x37
        /*0002*/ 	.short	(.L_7 - .L_6)
.L_6:
        /*0004*/ 	.word	0x00000082


	//----- nvinfo : EIATTR_KPARAM_INFO
	.align		4
.L_7:
        /*0008*/ 	.byte	0x04, 0x17
        /*000a*/ 	.short	(.L_9 - .L_8)
.L_8:
        /*000c*/ 	.word	0x00000000
        /*0010*/ 	.short	0x0005
        /*0012*/ 	.short	0x0020
        /*0014*/ 	.byte	0x00, 0xf0, 0x11, 0x00


	//----- nvinfo : EIATTR_KPARAM_INFO
	.align		4
.L_9:
        /*0018*/ 	.byte	0x04, 0x17
        /*001a*/ 	.short	(.L_11 - .L_10)
.L_10:
        /*001c*/ 	.word	0x00000000
        /*0020*/ 	.short	0x0004
        /*0022*/ 	.short	0x001c
        /*0024*/ 	.byte	0x00, 0xf0, 0x11, 0x00


	//----- nvinfo : EIATTR_KPARAM_INFO
	.align		4
.L_11:
        /*0028*/ 	.byte	0x04, 0x17
        /*002a*/ 	.short	(.L_13 - .L_12)
.L_12:
        /*002c*/ 	.word	0x00000000
        /*0030*/ 	.short	0x0003
        /*0032*/ 	.short	0x0018
        /*0034*/ 	.byte	0x00, 0xf0, 0x11, 0x00


	//----- nvinfo : EIATTR_KPARAM_INFO
	.align		4
.L_13:
        /*0038*/ 	.byte	0x04, 0x17
        /*003a*/ 	.short	(.L_15 - .L_14)
.L_14:
        /*003c*/ 	.word	0x00000000
        /*0040*/ 	.short	0x0002
        /*0042*/ 	.short	0x0010
        /*0044*/ 	.byte	0x00, 0xf5, 0x21, 0x00


	//----- nvinfo : EIATTR_KPARAM_INFO
	.align		4
.L_15:
        /*0048*/ 	.byte	0x04, 0x17
        /*004a*/ 	.short	(.L_17 - .L_16)
.L_16:
        /*004c*/ 	.word	0x00000000
        /*0050*/ 	.short	0x0001
        /*0052*/ 	.short	0x0008
        /*0054*/ 	.byte	0x00, 0xf5, 0x21, 0x00


	//----- nvinfo : EIATTR_KPARAM_INFO
	.align		4
.L_17:
        /*0058*/ 	.byte	0x04, 0x17
        /*005a*/ 	.short	(.L_19 - .L_18)
.L_18:
        /*005c*/ 	.word	0x00000000
        /*0060*/ 	.short	0x0000
        /*0062*/ 	.short	0x0000
        /*0064*/ 	.byte	0x00, 0xf5, 0x21, 0x00


	//----- nvinfo : EIATTR_SPARSE_MMA_MASK
	.align		4
.L_19:
        /*0068*/ 	.byte	0x03, 0x50
        /*006a*/ 	.short	0x0000


	//----- nvinfo : EIATTR_MAXREG_COUNT
	.align		4
        /*006c*/ 	.byte	0x03, 0x1b
        /*006e*/ 	.short	0x00ff


	//----- nvinfo : EIATTR_MERCURY_ISA_VERSION
	.align		4
        /*0070*/ 	.byte	0x03, 0x5f
        /*0072*/ 	.short	0x0101


	//----- nvinfo : EIATTR_VRC_CTA_INIT_COUNT
	.align		4
        /*0074*/ 	.byte	0x02, 0x4a
	.zero		1
	.zero		1


	//----- nvinfo : EIATTR_EXIT_INSTR_OFFSETS
	.align		4
        /*0078*/ 	.byte	0x04, 0x1c
        /*007a*/ 	.short	(.L_21 - .L_20)


	//   ....[0]....
.L_20:
        /*007c*/ 	.word	0x000000c0


	//   ....[1]....
        /*0080*/ 	.word	0x000007f0


	//----- nvinfo : EIATTR_CBANK_PARAM_SIZE
	.align		4
.L_21:
        /*0084*/ 	.byte	0x03, 0x19
        /*0086*/ 	.short	0x0024


	//----- nvinfo : EIATTR_PARAM_CBANK
	.align		4
        /*0088*/ 	.byte	0x04, 0x0a
        /*008a*/ 	.short	(.L_23 - .L_22)
	.align		4
.L_22:
        /*008c*/ 	.word	index@(.nv.constant0._Z3atbPKdS0_Pdiii)
        /*0090*/ 	.short	0x0380
        /*0092*/ 	.short	0x0024


	//----- nvinfo : EIATTR_SW_WAR
	.align		4
.L_23:
        /*0094*/ 	.byte	0x04, 0x36
        /*0096*/ 	.short	(.L_25 - .L_24)
.L_24:
        /*0098*/ 	.word	0x00000008
.L_25:


//--------------------- .nv.callgraph             --------------------------
	.section	.nv.callgraph,"",@"SHT_CUDA_CALLGRAPH"
	.align	4
	.sectionentsize	8
	.align		4
        /*0000*/ 	.word	0x00000000
	.align		4
        /*0004*/ 	.word	0xffffffff
	.align		4
        /*0008*/ 	.word	0x00000000
	.align		4
        /*000c*/ 	.word	0xfffffffe
	.align		4
        /*0010*/ 	.word	0x00000000
	.align		4
        /*0014*/ 	.word	0xfffffffd
	.align		4
        /*0018*/ 	.word	0x00000000
	.align		4
        /*001c*/ 	.word	0xfffffffc


//--------------------- .text._Z3atbPKdS0_Pdiii   --------------------------
	.section	.text._Z3atbPKdS0_Pdiii,"ax",@progbits
	.align	128
        .global         _Z3atbPKdS0_Pdiii
        .type           _Z3atbPKdS0_Pdiii,@function
        .size           _Z3atbPKdS0_Pdiii,(.L_x_5 - _Z3atbPKdS0_Pdiii)
        .other          _Z3atbPKdS0_Pdiii,@"STO_CUDA_ENTRY STV_DEFAULT"
_Z3atbPKdS0_Pdiii:
.text._Z3atbPKdS0_Pdiii:
[----:B------:R-:W-:Y:S01]  /*0000*/  LDC R1, c[0x0][0x37c] ;  /* 0x0000df00ff017b82 */ /* 0x000fe20000000800 */
[----:B------:R-:W0:Y:S07]  /*0010*/  S2R R5, SR_TID.X ;  /* 0x0000000000057919 */ /* 0x000e2e0000002100 */
[----:B------:R-:W1:Y:S01]  /*0020*/  LDC R23, c[0x0][0x364] ;  /* 0x0000d900ff177b82 */ /* 0x000e620000000800 */
[----:B------:R-:W1:Y:S07]  /*0030*/  S2R R4, SR_TID.Y ;  /* 0x0000000000047919 */ /* 0x000e6e0000002200 */
[----:B------:R-:W0:Y:S08]  /*0040*/  S2UR UR5, SR_CTAID.X ;  /* 0x00000000000579c3 */ /* 0x000e300000002500 */
[----:B------:R-:W0:Y:S08]  /*0050*/  LDC R0, c[0x0][0x360] ;  /* 0x0000d800ff007b82 */ /* 0x000e300000000800 */
[----:B------:R-:W1:Y:S08]  /*0060*/  S2UR UR4, SR_CTAID.Y ;  /* 0x00000000000479c3 */ /* 0x000e700000002600 */
[----:B------:R-:W2:Y:S01]  /*0070*/  LDC.64 R2, c[0x0][0x398] ;  /* 0x0000e600ff027b82 */ /* 0x000ea20000000a00 */
[----:B0-----:R-:W-:-:S02]  /*0080*/  IMAD R0, R0, UR5, R5 ;  /* 0x0000000500007c24 */ /* 0x001fc4000f8e0205 */
[----:B-1----:R-:W-:-:S03]  /*0090*/  IMAD R23, R23, UR4, R4 ;  /* 0x0000000417177c24 */ /* 0x002fc6000f8e0204 */
[----:B--2---:R-:W-:-:S04]  /*00a0*/  ISETP.GE.AND P0, PT, R0, R3, PT ;  /* 0x000000030000720c */ /* 0x004fc80003f06270 */
[----:B------:R-:W-:-:S13]  /*00b0*/  ISETP.GE.OR P0, PT, R23, R2, P0 ;  /* 0x000000021700720c */ /* 0x000fda0000706670 */
[----:B------:R-:W-:Y:S05]  /*00c0*/  @P0 EXIT ;  /* 0x000000000000094d */ /* 0x000fea0003800000 */
[----:B------:R-:W0:Y:S01]  /*00d0*/  LDCU UR4, c[0x0][0x3a0] ;  /* 0x00007400ff0477ac */ /* 0x000e220008000800 */
[----:B------:R-:W-:Y:S01]  /*00e0*/  CS2R R16, SRZ ;  /* 0x0000000000107805 */ /* 0x000fe2000001ff00 */
[----:B------:R-:W1:Y:S01]  /*00f0*/  LDCU.64 UR8, c[0x0][0x358] ;  /* 0x00006b00ff0877ac */ /* 0x000e620008000a00 */
[----:B0-----:R-:W-:-:S09]  /*0100*/  UISETP.GE.AND UP0, UPT, UR4, 0x1, UPT ;  /* 0x000000010400788c */ /* 0x001fd2000bf06270 */
[----:B-1----:R-:W-:Y:S05]  /*0110*/  BRA.U !UP0, `(.L_x_0) ;  /* 0x0000000508a47547 */ /* 0x002fea000b800000 */
[----:B------:R-:W-:Y:S01]  /*0120*/  UISETP.GE.U32.AND UP1, UPT, UR4, 0x7, UPT ;  /* 0x000000070400788c */ /* 0x000fe2000bf26070 */
[----:B------:R-:W-:Y:S01]  /*0130*/  CS2R R16, SRZ ;  /* 0x0000000000107805 */ /* 0x000fe2000001ff00 */
[----:B------:R-:W-:-:S03]  /*0140*/  UIADD3 UR6, UPT, UPT, UR4, -0x1, URZ ;  /* 0xffffffff04067890 */ /* 0x000fc6000fffe0ff */
[----:B------:R-:W-:Y:S01]  /*0150*/  UMOV UR4, URZ ;  /* 0x000000ff00047c82 */ /* 0x000fe20008000000 */
[----:B------:R-:W-:-:S04]  /*0160*/  ULEA.HI UR5, UR6, 0x1, URZ, 0x1f ;  /* 0x0000000106057891 */ /* 0x000fc8000f8ff8ff */
[----:B------:R-:W-:Y:S01]  /*0170*/  ULOP3.LUT UP0, UR7, UR5, 0x3, URZ, 0xc0, !UPT ;  /* 0x0000000305077892 */ /* 0x000fe2000f80c0ff */
[----:B------:R-:W-:Y:S11]  /*0180*/  BRA.U !UP1, `(.L_x_1) ;  /* 0x0000000109d87547 */ /* 0x000ff6000b800000 */
[----:B------:R-:W-:Y:S01]  /*0190*/  ULOP3.LUT UR5, UR5, 0x7ffffffc, URZ, 0xc0, !UPT ;  /* 0x7ffffffc05057892 */ /* 0x000fe2000f8ec0ff */
[----:B------:R-:W-:Y:S02]  /*01a0*/  MOV R25, R23 ;  /* 0x0000001700197202 */ /* 0x000fe40000000f00 */
[----:B------:R-:W-:Y:S02]  /*01b0*/  CS2R R16, SRZ ;  /* 0x0000000000107805 */ /* 0x000fe4000001ff00 */
[----:B------:R-:W-:Y:S01]  /*01c0*/  MOV R22, R0 ;  /* 0x0000000000167202 */ /* 0x000fe20000000f00 */
[----:B------:R-:W-:Y:S01]  /*01d0*/  UIADD3 UR5, UPT, UPT, -UR5, URZ, URZ ;  /* 0x000000ff05057290 */ /* 0x000fe2000fffe1ff */
[----:B------:R-:W-:-:S11]  /*01e0*/  UMOV UR4, URZ ;  /* 0x000000ff00047c82 */ /* 0x000fd60008000000 */
.L_x_2:
[----:B------:R-:W0:Y:S08]  /*01f0*/  LDC.64 R26, c[0x0][0x380] ;  /* 0x0000e000ff1a7b82 */ /* 0x000e300000000a00 */
[----:B------:R-:W1:Y:S01]  /*0200*/  LDC.64 R6, c[0x0][0x388] ;  /* 0x0000e200ff067b82 */ /* 0x000e620000000a00 */
[----:B0-----:R-:W-:-:S05]  /*0210*/  IMAD.WIDE R26, R25, 0x8, R26 ;  /* 0x00000008191a7825 */ /* 0x001fca00078e021a */
[----:B------:R-:W2:Y:S01]  /*0220*/  LDG.E.64 R10, desc[UR8][R26.64] ;  /* 0x000000081a0a7981 */ /* 0x000ea2000c1e1b00 */
[----:B-1----:R-:W-:-:S05]  /*0230*/  IMAD.WIDE R6, R22, 0x8, R6 ;  /* 0x0000000816067825 */ /* 0x002fca00078e0206 */
[----:B------:R-:W2:Y:S01]  /*0240*/  LDG.E.64 R4, desc[UR8][R6.64] ;  /* 0x0000000806047981 */ /* 0x000ea2000c1e1b00 */
[----:B------:R-:W-:-:S04]  /*0250*/  IMAD.WIDE R20, R2, 0x8, R26 ;  /* 0x0000000802147825 */ /* 0x000fc800078e021a */
[----:B------:R-:W-:Y:S01]  /*0260*/  IMAD.WIDE R18, R3, 0x8, R6 ;  /* 0x0000000803127825 */ /* 0x000fe200078e0206 */
[----:B------:R0:W3:Y:S04]  /*0270*/  LDG.E.64 R14, desc[UR8][R20.64] ;  /* 0x00000008140e7981 */ /* 0x0000e8000c1e1b00 */
[----:B------:R1:W3:Y:S01]  /*0280*/  LDG.E.64 R12, desc[UR8][R18.64] ;  /* 0x00000008120c7981 */ /* 0x0002e2000c1e1b00 */
[----:B0-----:R-:W-:-:S04]  /*0290*/  IMAD.WIDE R20, R2, 0x8, R20 ;  /* 0x0000000802147825 */ /* 0x001fc800078e0214 */
[----:B-1----:R-:W-:Y:S01]  /*02a0*/  IMAD.WIDE R18, R3, 0x8, R18 ;  /* 0x0000000803127825 */ /* 0x002fe200078e0212 */
[----:B------:R-:W4:Y:S04]  /*02b0*/  LDG.E.64 R8, desc[UR8][R20.64] ;  /* 0x0000000814087981 */ /* 0x000f28000c1e1b00 */
[----:B------:R-:W4:Y:S01]  /*02c0*/  LDG.E.64 R6, desc[UR8][R18.64] ;  /* 0x0000000812067981 */ /* 0x000f22000c1e1b00 */
[----:B------:R-:W-:-:S04]  /*02d0*/  IMAD.WIDE R28, R2, 0x8, R20 ;  /* 0x00000008021c7825 */ /* 0x000fc800078e0214 */
[C---:B------:R-:W-:Y:S01]  /*02e0*/  IMAD.WIDE R26, R3.reuse, 0x8, R18 ;  /* 0x00000008031a7825 */ /* 0x040fe200078e0212 */
[----:B--2---:R-:W-:Y:S01]  /*02f0*/  DFMA R16, R10, R4, R16 ;  /* 0x000000040a10722b */ /* 0x004fe20000000010 */
[----:B------:R0:W2:Y:S04]  /*0300*/  LDG.E.64 R4, desc[UR8][R28.64] ;  /* 0x000000081c047981 */ /* 0x0000a8000c1e1b00 */
[----:B------:R1:W2:Y:S01]  /*0310*/  LDG.E.64 R10, desc[UR8][R26.64] ;  /* 0x000000081a0a7981 */ /* 0x0002a2000c1e1b00 */
[C---:B0-----:R-:W-:Y:S02]  /*0320*/  IMAD.WIDE R28, R2.reuse, 0x8, R28 ;  /* 0x00000008021c7825 */ /* 0x041fe400078e021c */
[----:B---3--:R-:W-:Y:S02]  /*0330*/  DFMA R12, R14, R12, R16 ;  /* 0x0000000c0e0c722b */ /* 0x008fe40000000010 */
[----:B-1----:R-:W-:Y:S01]  /*0340*/  IMAD.WIDE R26, R3, 0x8, R26 ;  /* 0x00000008031a7825 */ /* 0x002fe200078e021a */
[----:B------:R-:W3:Y:S04]  /*0350*/  LDG.E.64 R14, desc[UR8][R28.64] ;  /* 0x000000081c0e7981 */ /* 0x000ee8000c1e1b00 */
[----:B------:R-:W3:Y:S01]  /*0360*/  LDG.E.64 R16, desc[UR8][R26.64] ;  /* 0x000000081a107981 */ /* 0x000ee2000c1e1b00 */
[----:B------:R-:W-:-:S04]  /*0370*/  IMAD.WIDE R18, R2, 0x8, R28 ;  /* 0x0000000802127825 */ /* 0x000fc800078e021c */
[----:B------:R-:W-:Y:S01]  /*0380*/  IMAD.WIDE R20, R3, 0x8, R26 ;  /* 0x0000000803147825 */ /* 0x000fe200078e021a */
[----:B----4-:R-:W-:Y:S01]  /*0390*/  DFMA R6, R8, R6, R12 ;  /* 0x000000060806722b */ /* 0x010fe2000000000c */
[----:B------:R0:W4:Y:S04]  /*03a0*/  LDG.E.64 R8, desc[UR8][R18.64] ;  /* 0x0000000812087981 */ /* 0x000128000c1e1b00 */
[----:B------:R1:W4:Y:S01]  /*03b0*/  LDG.E.64 R12, desc[UR8][R20.64] ;  /* 0x00000008140c7981 */ /* 0x000322000c1e1b00 */
[----:B0-----:R-:W-:-:S04]  /*03c0*/  IMAD.WIDE R18, R2, 0x8, R18 ;  /* 0x0000000802127825 */ /* 0x001fc800078e0212 */
[----:B-1----:R-:W-:-:S04]  /*03d0*/  IMAD.WIDE R20, R3, 0x8, R20 ;  /* 0x0000000803147825 */ /* 0x002fc800078e0214 */
[----:B------:R-:W-:-:S04]  /*03e0*/  IMAD.WIDE R26, R2, 0x8, R18 ;  /* 0x00000008021a7825 */ /* 0x000fc800078e0212 */
[----:B------:R-:W-:Y:S02]  /*03f0*/  IMAD.WIDE R28, R3, 0x8, R20 ;  /* 0x00000008031c7825 */ /* 0x000fe400078e0214 */
[----:B------:R-:W5:Y:S04]  /*0400*/  LDG.E.64 R26, desc[UR8][R26.64] ;  /* 0x000000081a1a7981 */ /* 0x000f68000c1e1b00 */
[----:B------:R-:W5:Y:S01]  /*0410*/  LDG.E.64 R28, desc[UR8][R28.64] ;  /* 0x000000081c1c7981 */ /* 0x000f62000c1e1b00 */
[----:B--2---:R-:W-:-:S03]  /*0420*/  DFMA R4, R4, R10, R6 ;  /* 0x0000000a0404722b */ /* 0x004fc60000000006 */
[----:B------:R-:W2:Y:S04]  /*0430*/  LDG.E.64 R6, desc[UR8][R18.64] ;  /* 0x0000000812067981 */ /* 0x000ea8000c1e1b00 */
[----:B------:R-:W2:Y:S01]  /*0440*/  LDG.E.64 R10, desc[UR8][R20.64] ;  /* 0x00000008140a7981 */ /* 0x000ea2000c1e1b00 */
[----:B---3--:R-:W-:Y:S01]  /*0450*/  DFMA R4, R14, R16, R4 ;  /* 0x000000100e04722b */ /* 0x008fe20000000004 */
[----:B------:R-:W-:-:S04]  /*0460*/  UIADD3 UR5, UPT, UPT, UR5, 0x4, URZ ;  /* 0x0000000405057890 */ /* 0x000fc8000fffe0ff */
[----:B------:R-:W-:-:S03]  /*0470*/  UISETP.NE.AND UP1, UPT, UR5, URZ, UPT ;  /* 0x000000ff0500728c */ /* 0x000fc6000bf25270 */
[----:B----4-:R-:W-:Y:S01]  /*0480*/  DFMA R4, R8, R12, R4 ;  /* 0x0000000c0804722b */ /* 0x010fe20000000004 */
[----:B------:R-:W-:Y:S02]  /*0490*/  LEA R25, R2, R25, 0x3 ;  /* 0x0000001902197211 */ /* 0x000fe400078e18ff */
[----:B------:R-:W-:Y:S01]  /*04a0*/  LEA R22, R3, R22, 0x3 ;  /* 0x0000001603167211 */ /* 0x000fe200078e18ff */
[----:B------:R-:W-:-:S04]  /*04b0*/  UIADD3 UR4, UPT, UPT, UR4, 0x8, URZ ;  /* 0x0000000804047890 */ /* 0x000fc8000fffe0ff */
[----:B--2---:R-:W-:-:S08]  /*04c0*/  DFMA R4, R6, R10, R4 ;  /* 0x0000000a0604722b */ /* 0x004fd00000000004 */
[----:B-----5:R-:W-:Y:S01]  /*04d0*/  DFMA R16, R26, R28, R4 ;  /* 0x0000001c1a10722b */ /* 0x020fe20000000004 */
[----:B------:R-:W-:Y:S10]  /*04e0*/  BRA.U UP1, `(.L_x_2) ;  /* 0xfffffffd01407547 */ /* 0x000ff4000b83ffff */
.L_x_1:
[----:B------:R-:W-:Y:S05]  /*04f0*/  BRA.U !UP0, `(.L_x_0) ;  /* 0x0000000108ac7547 */ /* 0x000fea000b800000 */
[----:B------:R-:W-:Y:S02]  /*0500*/  UISETP.NE.AND UP1, UPT, UR7, 0x1, UPT ;  /* 0x000000010700788c */ /* 0x000fe4000bf25270 */
[----:B------:R-:W-:-:S07]  /*0510*/  ULOP3.LUT UP0, URZ, UR6, 0x2, URZ, 0xc0, !UPT ;  /* 0x0000000206ff7892 */ /* 0x000fce000f80c0ff */
[----:B------:R-:W-:Y:S05]  /*0520*/  BRA.U !UP1, `(.L_x_3) ;  /* 0x0000000109647547 */ /* 0x000fea000b800000 */
[----:B------:R-:W0:Y:S01]  /*0530*/  LDC.64 R18, c[0x0][0x380] ;  /* 0x0000e000ff127b82 */ /* 0x000e220000000a00 */
[----:B------:R-:W-:Y:S02]  /*0540*/  IMAD R5, R2, UR4, R23 ;  /* 0x0000000402057c24 */ /* 0x000fe4000f8e0217 */
[----:B------:R-:W-:-:S05]  /*0550*/  IMAD R7, R3, UR4, R0 ;  /* 0x0000000403077c24 */ /* 0x000fca000f8e0200 */
[----:B------:R-:W1:Y:S01]  /*0560*/  LDC.64 R20, c[0x0][0x388] ;  /* 0x0000e200ff147b82 */ /* 0x000e620000000a00 */
[----:B0-----:R-:W-:-:S05]  /*0570*/  IMAD.WIDE R18, R5, 0x8, R18 ;  /* 0x0000000805127825 */ /* 0x001fca00078e0212 */
[----:B------:R-:W2:Y:S01]  /*0580*/  LDG.E.64 R4, desc[UR8][R18.64] ;  /* 0x0000000812047981 */ /* 0x000ea2000c1e1b00 */
[----:B-1----:R-:W-:-:S05]  /*0590*/  IMAD.WIDE R20, R7, 0x8, R20 ;  /* 0x0000000807147825 */ /* 0x002fca00078e0214 */
[----:B------:R-:W2:Y:S01]  /*05a0*/  LDG.E.64 R6, desc[UR8][R20.64] ;  /* 0x0000000814067981 */ /* 0x000ea2000c1e1b00 */
[----:B------:R-:W-:-:S04]  /*05b0*/  IMAD.WIDE R24, R2, 0x8, R18 ;  /* 0x0000000802187825 */ /* 0x000fc800078e0212 */
[----:B------:R-:W-:Y:S01]  /*05c0*/  IMAD.WIDE R26, R3, 0x8, R20 ;  /* 0x00000008031a7825 */ /* 0x000fe200078e0214 */
[----:B------:R-:W3:Y:S04]  /*05d0*/  LDG.E.64 R8, desc[UR8][R24.64] ;  /* 0x0000000818087981 */ /* 0x000ee8000c1e1b00 */
[----:B------:R0:W3:Y:S01]  /*05e0*/  LDG.E.64 R10, desc[UR8][R26.64] ;  /* 0x000000081a0a7981 */ /* 0x0000e2000c1e1b00 */
[----:B------:R-:W-:-:S05]  /*05f0*/  IMAD.WIDE R28, R2, 0x8, R24 ;  /* 0x00000008021c7825 */ /* 0x000fca00078e0218 */
[----:B------:R-:W4:Y:S01]  /*0600*/  LDG.E.64 R12, desc[UR8][R28.64] ;  /* 0x000000081c0c7981 */ /* 0x000f22000c1e1b00 */
[----:B0-----:R-:W-:-:S05]  /*0610*/  IMAD.WIDE R26, R3, 0x8, R26 ;  /* 0x00000008031a7825 */ /* 0x001fca00078e021a */
[----:B------:R-:W4:Y:S01]  /*0620*/  LDG.E.64 R14, desc[UR8][R26.64] ;  /* 0x000000081a0e7981 */ /* 0x000f22000c1e1b00 */
[----:B------:R-:W-:-:S04]  /*0630*/  IMAD.WIDE R18, R2, 0x8, R28 ;  /* 0x0000000802127825 */ /* 0x000fc800078e021c */
[----:B------:R-:W-:Y:S02]  /*0640*/  IMAD.WIDE R20, R3, 0x8, R26 ;  /* 0x0000000803147825 */ /* 0x000fe400078e021a */
[----:B------:R-:W5:Y:S04]  /*0650*/  LDG.E.64 R18, desc[UR8][R18.64] ;  /* 0x0000000812127981 */ /* 0x000f68000c1e1b00 */
[----:B------:R-:W5:Y:S01]  /*0660*/  LDG.E.64 R20, desc[UR8][R20.64] ;  /* 0x0000000814147981 */ /* 0x000f62000c1e1b00 */
[----:B------:R-:W-:Y:S01]  /*0670*/  UIADD3 UR4, UPT, UPT, UR4, 0x4, URZ ;  /* 0x0000000404047890 */ /* 0x000fe2000fffe0ff */
[----:B--2---:R-:W-:-:S08]  /*0680*/  DFMA R4, R4, R6, R16 ;  /* 0x000000060404722b */ /* 0x004fd00000000010 */
[----:B---3--:R-:W-:-:S08]  /*0690*/  DFMA R4, R8, R10, R4 ;  /* 0x0000000a0804722b */ /* 0x008fd00000000004 */
[----:B----4-:R-:W-:-:S08]  /*06a0*/  DFMA R4, R12, R14, R4 ;  /* 0x0000000e0c04722b */ /* 0x010fd00000000004 */
[----:B-----5:R-:W-:-:S11]  /*06b0*/  DFMA R16, R18, R20, R4 ;  /* 0x000000141210722b */ /* 0x020fd60000000004 */
.L_x_3:
[----:B------:R-:W-:Y:S05]  /*06c0*/  BRA.U UP0, `(.L_x_0) ;  /* 0x0000000100387547 */ /* 0x000fea000b800000 */
        /* <DEDUP_REMOVED lines=9> */
[----:B------:R-:W-:Y:S02]  /*0760*/  IMAD.WIDE R14, R3, 0x8, R8 ;  /* 0x00000008030e7825 */ /* 0x000fe400078e0208 */
[----:B------:R-:W3:Y:S04]  /*0770*/  LDG.E.64 R12, desc[UR8][R12.64] ;  /* 0x000000080c0c7981 */ /* 0x000ee8000c1e1b00 */
[----:B------:R-:W3:Y:S01]  /*0780*/  LDG.E.64 R14, desc[UR8][R14.64] ;  /* 0x000000080e0e7981 */ /* 0x000ee2000c1e1b00 */
[----:B--2---:R-:W-:-:S08]  /*0790*/  DFMA R6, R6, R10, R16 ;  /* 0x0000000a0606722b */ /* 0x004fd00000000010 */
[----:B---3--:R-:W-:-:S11]  /*07a0*/  DFMA R16, R12, R14, R6 ;  /* 0x0000000e0c10722b */ /* 0x008fd60000000006 */
.L_x_0:
[----:B------:R-:W0:Y:S01]  /*07b0*/  LDC.64 R4, c[0x0][0x390] ;  /* 0x0000e400ff047b82 */ /* 0x000e220000000a00 */
[----:B------:R-:W-:-:S04]  /*07c0*/  IMAD R3, R23, R3, R0 ;  /* 0x0000000317037224 */ /* 0x000fc800078e0200 */
[----:B0-----:R-:W-:-:S05]  /*07d0*/  IMAD.WIDE R2, R3, 0x8, R4 ;  /* 0x0000000803027825 */ /* 0x001fca00078e0204 */
[----:B------:R-:W-:Y:S01]  /*07e0*/  STG.E.64 desc[UR8][R2.64], R16 ;  /* 0x0000001002007986 */ /* 0x000fe2000c101b08 */
[----:B------:R-:W-:Y:S05]  /*07f0*/  EXIT ;  /* 0x000000000000794d */ /* 0x000fea0003800000 */
.L_x_4:
[----:B------:R-:W-:-:S00]  /*0800*/  BRA `(.L_x_4) ;  /* 0xfffffffc00fc7947 */ /* 0x000fc0000383ffff */
[----:B------:R-:W-:-:S00]  /*0810*/  NOP ;  /* 0x0000000000007918 */ /* 0x000fc00000000000 */
        /* <DEDUP_REMOVED lines=14> */
.L_x_5:


//--------------------- .nv.shared.reserved.0     --------------------------
	.section	.nv.shared.reserved.0,"aw",@nobits
	.weak		__nv_reservedSMEM_offset_0_alias
	.size		__nv_reservedSMEM_offset_0_alias, 0, 64
	.other		__nv_reservedSMEM_offset_0_alias,@"STO_CUDA_RESERVED_SHARED STV_DEFAULT"
__nv_reservedSMEM_offset_0_alias:
	.zero		0
	.zero		64


//--------------------- .nv.constant0._Z3atbPKdS0_Pdiii --------------------------
	.section	.nv.constant0._Z3atbPKdS0_Pdiii,"a",@progbits
	.sectionflags	@""
	.align	4
.nv.constant0._Z3atbPKdS0_Pdiii:
	.zero		932


//--------------------- SYMBOLS --------------------------

	.type		.nv.reservedSmem.offset0,@object
	.size		.nv.reservedSmem.offset0,0x4
